//
// Generated by NVIDIA NVVM Compiler
//
// Compiler Build ID: CL-36424714
// Cuda compilation tools, release 13.0, V13.0.88
// Based on NVVM 20.0.0
//

.version 9.0
.target sm_100
.address_size 64

	// .globl	func2_cu

.visible .entry func2_cu(
	.param .u64 .ptr .align 1 func2_cu_param_0,
	.param .u64 .ptr .align 1 func2_cu_param_1,
	.param .u64 .ptr .align 1 func2_cu_param_2,
	.param .u64 .ptr .align 1 func2_cu_param_3,
	.param .u64 .ptr .align 1 func2_cu_param_4,
	.param .u32 func2_cu_param_5,
	.param .u32 func2_cu_param_6,
	.param .u32 func2_cu_param_7,
	.param .u32 func2_cu_param_8,
	.param .u32 func2_cu_param_9,
	.param .u32 func2_cu_param_10,
	.param .u32 func2_cu_param_11,
	.param .u32 func2_cu_param_12
)
{
	.reg .pred 	%p<34>;
	.reg .b32 	%r<71>;
	.reg .b32 	%f<29>;
	.reg .b64 	%rd<57>;

	ld.param.u64 	%rd11, [func2_cu_param_0];
	ld.param.u64 	%rd12, [func2_cu_param_1];
	ld.param.u64 	%rd13, [func2_cu_param_2];
	ld.param.u64 	%rd14, [func2_cu_param_4];
	ld.param.u32 	%r20, [func2_cu_param_5];
	ld.param.u32 	%r21, [func2_cu_param_6];
	ld.param.u32 	%r22, [func2_cu_param_7];
	ld.param.u32 	%r23, [func2_cu_param_8];
	ld.param.u32 	%r26, [func2_cu_param_9];
	ld.param.u32 	%r24, [func2_cu_param_10];
	ld.param.u32 	%r25, [func2_cu_param_11];
	cvta.to.global.u64 	%rd1, %rd11;
	cvta.to.global.u64 	%rd2, %rd14;
	cvta.to.global.u64 	%rd3, %rd12;
	cvta.to.global.u64 	%rd4, %rd13;
	mov.u32 	%r27, %ctaid.x;
	mov.u32 	%r28, %ntid.x;
	mov.u32 	%r29, %tid.x;
	mad.lo.s32 	%r1, %r27, %r28, %r29;
	mul.lo.s32 	%r30, %r26, %r23;
	setp.ge.s32 	%p2, %r1, %r30;
	@%p2 bra 	$L__BB0_30;
	div.s32 	%r2, %r1, %r23;
	mul.lo.s32 	%r31, %r2, %r23;
	sub.s32 	%r3, %r1, %r31;
	setp.lt.s32 	%p3, %r20, 1;
	@%p3 bra 	$L__BB0_30;
	mul.lo.s32 	%r4, %r2, %r20;
	add.s32 	%r5, %r21, -1;
	mul.lo.s32 	%r6, %r3, %r20;
	add.s32 	%r7, %r22, -1;
	mul.lo.s32 	%r33, %r2, %r25;
	mad.lo.s32 	%r8, %r3, %r24, %r33;
	and.b32  	%r9, %r20, 3;
	and.b32  	%r10, %r20, 2147483644;
	mov.b32 	%r68, 0;
	cvt.s64.s32 	%rd44, %r6;
$L__BB0_3:
	setp.lt.u32 	%p4, %r20, 4;
	add.s32 	%r35, %r68, %r4;
	setp.lt.s32 	%p5, %r35, 1;
	setp.ge.s32 	%p6, %r35, %r5;
	or.pred  	%p1, %p5, %p6;
	mul.lo.s32 	%r12, %r35, %r22;
	mul.lo.s32 	%r13, %r68, %r20;
	mov.b32 	%r70, 0;
	@%p4 bra 	$L__BB0_18;
	mov.b32 	%r69, 0;
$L__BB0_5:
	@%p1 bra 	$L__BB0_8;
	add.s32 	%r15, %r69, %r6;
	setp.lt.s32 	%p7, %r15, 1;
	setp.ge.s32 	%p8, %r15, %r7;
	or.pred  	%p9, %p7, %p8;
	@%p9 bra 	$L__BB0_8;
	add.s32 	%r37, %r15, %r12;
	mul.wide.s32 	%rd15, %r37, 4;
	add.s64 	%rd16, %rd4, %rd15;
	ld.global.u32 	%r38, [%rd16];
	add.s32 	%r39, %r8, %r38;
	add.s64 	%rd17, %rd3, %rd15;
	ld.global.f32 	%f1, [%rd17];
	add.s32 	%r40, %r69, %r13;
	mul.wide.u32 	%rd18, %r40, 4;
	add.s64 	%rd19, %rd2, %rd18;
	ld.global.f32 	%f2, [%rd19];
	mul.wide.s32 	%rd20, %r39, 4;
	add.s64 	%rd21, %rd1, %rd20;
	ld.global.f32 	%f3, [%rd21];
	fma.rn.f32 	%f4, %f1, %f2, %f3;
	st.global.f32 	[%rd21], %f4;
$L__BB0_8:
	cvt.s64.s32 	%rd22, %r6;
	cvt.s64.s32 	%rd23, %r69;
	cvt.s64.s32 	%rd24, %r12;
	add.s64 	%rd25, %rd23, %rd22;
	add.s64 	%rd26, %rd25, %rd24;
	shl.b64 	%rd27, %rd26, 2;
	add.s64 	%rd5, %rd3, %rd27;
	cvt.u64.u32 	%rd28, %r13;
	add.s64 	%rd29, %rd23, %rd28;
	shl.b64 	%rd30, %rd29, 2;
	add.s64 	%rd6, %rd2, %rd30;
	add.s64 	%rd7, %rd4, %rd27;
	@%p1 bra 	$L__BB0_11;
	add.s32 	%r41, %r69, %r6;
	add.s32 	%r42, %r41, 1;
	setp.lt.s32 	%p10, %r42, 1;
	setp.ge.s32 	%p11, %r42, %r7;
	or.pred  	%p12, %p10, %p11;
	@%p12 bra 	$L__BB0_11;
	ld.global.u32 	%r43, [%rd7+4];
	add.s32 	%r44, %r8, %r43;
	ld.global.f32 	%f5, [%rd5+4];
	ld.global.f32 	%f6, [%rd6+4];
	mul.wide.s32 	%rd31, %r44, 4;
	add.s64 	%rd32, %rd1, %rd31;
	ld.global.f32 	%f7, [%rd32];
	fma.rn.f32 	%f8, %f5, %f6, %f7;
	st.global.f32 	[%rd32], %f8;
$L__BB0_11:
	@%p1 bra 	$L__BB0_14;
	add.s32 	%r45, %r69, %r6;
	add.s32 	%r46, %r45, 2;
	setp.lt.s32 	%p13, %r46, 1;
	setp.ge.s32 	%p14, %r46, %r7;
	or.pred  	%p15, %p13, %p14;
	@%p15 bra 	$L__BB0_14;
	ld.global.u32 	%r47, [%rd7+8];
	add.s32 	%r48, %r8, %r47;
	ld.global.f32 	%f9, [%rd5+8];
	ld.global.f32 	%f10, [%rd6+8];
	mul.wide.s32 	%rd33, %r48, 4;
	add.s64 	%rd34, %rd1, %rd33;
	ld.global.f32 	%f11, [%rd34];
	fma.rn.f32 	%f12, %f9, %f10, %f11;
	st.global.f32 	[%rd34], %f12;
$L__BB0_14:
	@%p1 bra 	$L__BB0_17;
	add.s32 	%r49, %r69, %r6;
	add.s32 	%r50, %r49, 3;
	setp.lt.s32 	%p16, %r50, 1;
	setp.ge.s32 	%p17, %r50, %r7;
	or.pred  	%p18, %p16, %p17;
	@%p18 bra 	$L__BB0_17;
	ld.global.u32 	%r51, [%rd7+12];
	add.s32 	%r52, %r8, %r51;
	ld.global.f32 	%f13, [%rd5+12];
	ld.global.f32 	%f14, [%rd6+12];
	mul.wide.s32 	%rd35, %r52, 4;
	add.s64 	%rd36, %rd1, %rd35;
	ld.global.f32 	%f15, [%rd36];
	fma.rn.f32 	%f16, %f13, %f14, %f15;
	st.global.f32 	[%rd36], %f16;
$L__BB0_17:
	add.s32 	%r69, %r69, 4;
	setp.ne.s32 	%p19, %r69, %r10;
	mov.u32 	%r70, %r10;
	@%p19 bra 	$L__BB0_5;
$L__BB0_18:
	setp.eq.s32 	%p20, %r9, 0;
	@%p20 bra 	$L__BB0_29;
	@%p1 bra 	$L__BB0_22;
	add.s32 	%r18, %r70, %r6;
	setp.lt.s32 	%p21, %r18, 1;
	setp.ge.s32 	%p22, %r18, %r7;
	or.pred  	%p23, %p21, %p22;
	@%p23 bra 	$L__BB0_22;
	add.s32 	%r54, %r18, %r12;
	mul.wide.s32 	%rd37, %r54, 4;
	add.s64 	%rd38, %rd4, %rd37;
	ld.global.u32 	%r55, [%rd38];
	add.s32 	%r56, %r8, %r55;
	add.s64 	%rd39, %rd3, %rd37;
	ld.global.f32 	%f17, [%rd39];
	add.s32 	%r57, %r70, %r13;
	mul.wide.u32 	%rd40, %r57, 4;
	add.s64 	%rd41, %rd2, %rd40;
	ld.global.f32 	%f18, [%rd41];
	mul.wide.s32 	%rd42, %r56, 4;
	add.s64 	%rd43, %rd1, %rd42;
	ld.global.f32 	%f19, [%rd43];
	fma.rn.f32 	%f20, %f17, %f18, %f19;
	st.global.f32 	[%rd43], %f20;
$L__BB0_22:
	setp.eq.s32 	%p24, %r9, 1;
	@%p24 bra 	$L__BB0_29;
	cvt.s64.s32 	%rd45, %r12;
	cvt.u64.u32 	%rd46, %r70;
	add.s64 	%rd47, %rd46, %rd44;
	add.s64 	%rd48, %rd47, %rd45;
	shl.b64 	%rd49, %rd48, 2;
	add.s64 	%rd8, %rd3, %rd49;
	cvt.u64.u32 	%rd50, %r13;
	add.s64 	%rd51, %rd46, %rd50;
	shl.b64 	%rd52, %rd51, 2;
	add.s64 	%rd9, %rd2, %rd52;
	add.s64 	%rd10, %rd4, %rd49;
	@%p1 bra 	$L__BB0_26;
	add.s32 	%r59, %r70, %r6;
	add.s32 	%r60, %r59, 1;
	setp.lt.s32 	%p25, %r60, 1;
	setp.ge.s32 	%p26, %r60, %r7;
	or.pred  	%p27, %p25, %p26;
	@%p27 bra 	$L__BB0_26;
	ld.global.u32 	%r61, [%rd10+4];
	add.s32 	%r62, %r8, %r61;
	ld.global.f32 	%f21, [%rd8+4];
	ld.global.f32 	%f22, [%rd9+4];
	mul.wide.s32 	%rd53, %r62, 4;
	add.s64 	%rd54, %rd1, %rd53;
	ld.global.f32 	%f23, [%rd54];
	fma.rn.f32 	%f24, %f21, %f22, %f23;
	st.global.f32 	[%rd54], %f24;
$L__BB0_26:
	setp.eq.s32 	%p28, %r9, 2;
	or.pred  	%p29, %p28, %p1;
	@%p29 bra 	$L__BB0_29;
	add.s32 	%r64, %r70, %r6;
	add.s32 	%r65, %r64, 2;
	setp.lt.s32 	%p30, %r65, 1;
	setp.ge.s32 	%p31, %r65, %r7;
	or.pred  	%p32, %p30, %p31;
	@%p32 bra 	$L__BB0_29;
	ld.global.u32 	%r66, [%rd10+8];
	add.s32 	%r67, %r8, %r66;
	ld.global.f32 	%f25, [%rd8+8];
	ld.global.f32 	%f26, [%rd9+8];
	mul.wide.s32 	%rd55, %r67, 4;
	add.s64 	%rd56, %rd1, %rd55;
	ld.global.f32 	%f27, [%rd56];
	fma.rn.f32 	%f28, %f25, %f26, %f27;
	st.global.f32 	[%rd56], %f28;
$L__BB0_29:
	add.s32 	%r68, %r68, 1;
	setp.ne.s32 	%p33, %r68, %r20;
	@%p33 bra 	$L__BB0_3;
$L__BB0_30:
	ret;

}


// ===== COMPILED SASS (sm_100) =====

	.target	sm_100

	.elftype	@"ET_EXEC"


//--------------------- .note.nv.tkinfo           --------------------------
	.section	.note.nv.tkinfo,"",@"SHT_NOTE"
	.sectionflags	@"SHF_NOTE_NV_TKINFO"
	.tkinfo
        /*0018*/ 	.word	0x00000002
        /*0030*/ 	.string	""
        /*0030*/ 	.string	"ptxas"
        /*0030*/ 	.string	"Cuda compilation tools, release 13.0, V13.0.88"
        /*0030*/ 	.string	"Build cuda_13.0.r13.0/compiler.36424714_0"
        /*0030*/ 	.string	"-arch sm_100 -m 64 "



//--------------------- .note.nv.cuinfo           --------------------------
	.section	.note.nv.cuinfo,"",@"SHT_NOTE"
	.sectionflags	@"SHF_NOTE_NV_CUINFO"
        /*0018*/ 	.short	0x0002
        /*001a*/ 	.short	0x0064
        /*001c*/ 	.short	0x0082
	.zero		2


//--------------------- .nv.info                  --------------------------
	.section	.nv.info,"",@"SHT_CUDA_INFO"
	.align	4


	//----- nvinfo : EIATTR_REGCOUNT
	.align		4
        /*0000*/ 	.byte	0x04, 0x2f
        /*0002*/ 	.short	(.L_1 - .L_0)
	.align		4
.L_0:
        /*0004*/ 	.word	index@(func2_cu)
        /*0008*/ 	.word	0x00000028


	//----- nvinfo : EIATTR_FRAME_SIZE
	.align		4
.L_1:
        /*000c*/ 	.byte	0x04, 0x11
        /*000e*/ 	.short	(.L_3 - .L_2)
	.align		4
.L_2:
        /*0010*/ 	.word	index@(func2_cu)
        /*0014*/ 	.word	0x00000000


	//----- nvinfo : EIATTR_MIN_STACK_SIZE
	.align		4
.L_3:
        /*0018*/ 	.byte	0x04, 0x12
        /*001a*/ 	.short	(.L_5 - .L_4)
	.align		4
.L_4:
        /*001c*/ 	.word	index@(func2_cu)
        /*0020*/ 	.word	0x00000000
.L_5:


//--------------------- .nv.compat                --------------------------
	.section	.nv.compat,"",@"SHT_CUDA_COMPAT_INFO"
	.align	4
        /*0000*/ 	.byte	0x02, 0x09, 0x00, 0x00, 0x02, 0x02, 0x01, 0x00, 0x02, 0x05, 0x05, 0x00, 0x03, 0x07, 0x01, 0x01
        /*0010*/ 	.byte	0x02, 0x03, 0x00, 0x00, 0x02, 0x06, 0x01, 0x00, 0x04, 0x0b, 0x08, 0x00, 0x09, 0x00, 0x00, 0x00
        /*0020*/ 	.byte	0x00, 0x00, 0x00, 0x00


//--------------------- .nv.info.func2_cu         --------------------------
	.section	.nv.info.func2_cu,"",@"SHT_CUDA_INFO"
	.sectionflags	@""
	.align	4


	//----- nvinfo : EIATTR_CUDA_API_VERSION
	.align		4
        /*0000*/ 	.byte	0x04, 0x37
        /*0002*/ 	.short	(.L_7 - .L_6)
.L_6:
        /*0004*/ 	.word	0x00000082


	//----- nvinfo : EIATTR_KPARAM_INFO
	.align		4
.L_7:
        /*0008*/ 	.byte	0x04, 0x17
        /*000a*/ 	.short	(.L_9 - .L_8)
.L_8:
        /*000c*/ 	.word	0x00000000
        /*0010*/ 	.short	0x000c
        /*0012*/ 	.short	0x0044
        /*0014*/ 	.byte	0x00, 0xf0, 0x11, 0x00


	//----- nvinfo : EIATTR_KPARAM_INFO
	.align		4
.L_9:
        /*0018*/ 	.byte	0x04, 0x17
        /*001a*/ 	.short	(.L_11 - .L_10)
.L_10:
        /*001c*/ 	.word	0x00000000
        /*0020*/ 	.short	0x000b
        /*0022*/ 	.short	0x0040
        /*0024*/ 	.byte	0x00, 0xf0, 0x11, 0x00


	//----- nvinfo : EIATTR_KPARAM_INFO
	.align		4
.L_11:
        /*0028*/ 	.byte	0x04, 0x17
        /*002a*/ 	.short	(.L_13 - .L_12)
.L_12:
        /*002c*/ 	.word	0x00000000
        /*0030*/ 	.short	0x000a
        /*0032*/ 	.short	0x003c
        /*0034*/ 	.byte	0x00, 0xf0, 0x11, 0x00


	//----- nvinfo : EIATTR_KPARAM_INFO
	.align		4
.L_13:
        /*0038*/ 	.byte	0x04, 0x17
        /*003a*/ 	.short	(.L_15 - .L_14)
.L_14:
        /*003c*/ 	.word	0x00000000
        /*0040*/ 	.short	0x0009
        /*0042*/ 	.short	0x0038
        /*0044*/ 	.byte	0x00, 0xf0, 0x11, 0x00


	//----- nvinfo : EIATTR_KPARAM_INFO
	.align		4
.L_15:
        /*0048*/ 	.byte	0x04, 0x17
        /*004a*/ 	.short	(.L_17 - .L_16)
.L_16:
        /*004c*/ 	.word	0x00000000
        /*0050*/ 	.short	0x0008
        /*0052*/ 	.short	0x0034
        /*0054*/ 	.byte	0x00, 0xf0, 0x11, 0x00


	//----- nvinfo : EIATTR_KPARAM_INFO
	.align		4
.L_17:
        /*0058*/ 	.byte	0x04, 0x17
        /*005a*/ 	.short	(.L_19 - .L_18)
.L_18:
        /*005c*/ 	.word	0x00000000
        /*0060*/ 	.short	0x0007
        /*0062*/ 	.short	0x0030
        /*0064*/ 	.byte	0x00, 0xf0, 0x11, 0x00


	//----- nvinfo : EIATTR_KPARAM_INFO
	.align		4
.L_19:
        /*0068*/ 	.byte	0x04, 0x17
        /*006a*/ 	.short	(.L_21 - .L_20)
.L_20:
        /*006c*/ 	.word	0x00000000
        /*0070*/ 	.short	0x0006
        /*0072*/ 	.short	0x002c
        /*0074*/ 	.byte	0x00, 0xf0, 0x11, 0x00


	//----- nvinfo : EIATTR_KPARAM_INFO
	.align		4
.L_21:
        /*0078*/ 	.byte	0x04, 0x17
        /*007a*/ 	.short	(.L_23 - .L_22)
.L_22:
        /*007c*/ 	.word	0x00000000
        /*0080*/ 	.short	0x0005
        /*0082*/ 	.short	0x0028
        /*0084*/ 	.byte	0x00, 0xf0, 0x11, 0x00


	//----- nvinfo : EIATTR_KPARAM_INFO
	.align		4
.L_23:
        /*0088*/ 	.byte	0x04, 0x17
        /*008a*/ 	.short	(.L_25 - .L_24)
.L_24:
        /*008c*/ 	.word	0x00000000
        /*0090*/ 	.short	0x0004
        /*0092*/ 	.short	0x0020
        /*0094*/ 	.byte	0x00, 0xf5, 0x21, 0x00


	//----- nvinfo : EIATTR_KPARAM_INFO
	.align		4
.L_25:
        /*0098*/ 	.byte	0x04, 0x17
        /*009a*/ 	.short	(.L_27 - .L_26)
.L_26:
        /*009c*/ 	.word	0x00000000
        /*00a0*/ 	.short	0x0003
        /*00a2*/ 	.short	0x0018
        /*00a4*/ 	.byte	0x00, 0xf5, 0x21, 0x00


	//----- nvinfo : EIATTR_KPARAM_INFO
	.align		4
.L_27:
        /*00a8*/ 	.byte	0x04, 0x17
        /*00aa*/ 	.short	(.L_29 - .L_28)
.L_28:
        /*00ac*/ 	.word	0x00000000
        /*00b0*/ 	.short	0x0002
        /*00b2*/ 	.short	0x0010
        /*00b4*/ 	.byte	0x00, 0xf5, 0x21, 0x00


	//----- nvinfo : EIATTR_KPARAM_INFO
	.align		4
.L_29:
        /*00b8*/ 	.byte	0x04, 0x17
        /*00ba*/ 	.short	(.L_31 - .L_30)
.L_30:
        /*00bc*/ 	.word	0x00000000
        /*00c0*/ 	.short	0x0001
        /*00c2*/ 	.short	0x0008
        /*00c4*/ 	.byte	0x00, 0xf5, 0x21, 0x00


	//----- nvinfo : EIATTR_KPARAM_INFO
	.align		4
.L_31:
        /*00c8*/ 	.byte	0x04, 0x17
        /*00ca*/ 	.short	(.L_33 - .L_32)
.L_32:
        /*00cc*/ 	.word	0x00000000
        /*00d0*/ 	.short	0x0000
        /*00d2*/ 	.short	0x0000
        /*00d4*/ 	.byte	0x00, 0xf5, 0x21, 0x00


	//----- nvinfo : EIATTR_SPARSE_MMA_MASK
	.align		4
.L_33:
        /*00d8*/ 	.byte	0x03, 0x50
        /*00da*/ 	.short	0x0000


	//----- nvinfo : EIATTR_MAXREG_COUNT
	.align		4
        /*00dc*/ 	.byte	0x03, 0x1b
        /*00de*/ 	.short	0x00ff


	//----- nvinfo : EIATTR_MERCURY_ISA_VERSION
	.align		4
        /*00e0*/ 	.byte	0x03, 0x5f
        /*00e2*/ 	.short	0x0101


	//----- nvinfo : EIATTR_VRC_CTA_INIT_COUNT
	.align		4
        /*00e4*/ 	.byte	0x02, 0x4a
	.zero		1
	.zero		1


	//----- nvinfo : EIATTR_EXIT_INSTR_OFFSETS
	.align		4
        /*00e8*/ 	.byte	0x04, 0x1c
        /*00ea*/ 	.short	(.L_35 - .L_34)


	//   ....[0]....
.L_34:
        /*00ec*/ 	.word	0x00000090


	//   ....[1]....
        /*00f0*/ 	.word	0x00000200


	//   ....[2]....
        /*00f4*/ 	.word	0x00000e40


	//----- nvinfo : EIATTR_CRS_STACK_SIZE
	.align		4
.L_35:
        /*00f8*/ 	.byte	0x04, 0x1e
        /*00fa*/ 	.short	(.L_37 - .L_36)
.L_36:
        /*00fc*/ 	.word	0x00000000


	//----- nvinfo : EIATTR_CBANK_PARAM_SIZE
	.align		4
.L_37:
        /*0100*/ 	.byte	0x03, 0x19
        /*0102*/ 	.short	0x0048


	//----- nvinfo : EIATTR_PARAM_CBANK
	.align		4
        /*0104*/ 	.byte	0x04, 0x0a
        /*0106*/ 	.short	(.L_39 - .L_38)
	.align		4
.L_38:
        /*0108*/ 	.word	index@(.nv.constant0.func2_cu)
        /*010c*/ 	.short	0x0380
        /*010e*/ 	.short	0x0048


	//----- nvinfo : EIATTR_SW_WAR
	.align		4
.L_39:
        /*0110*/ 	.byte	0x04, 0x36
        /*0112*/ 	.short	(.L_41 - .L_40)
.L_40:
        /*0114*/ 	.word	0x00000008
.L_41:


//--------------------- .nv.callgraph             --------------------------
	.section	.nv.callgraph,"",@"SHT_CUDA_CALLGRAPH"
	.align	4
	.sectionentsize	8
	.align		4
        /*0000*/ 	.word	0x00000000
	.align		4
        /*0004*/ 	.word	0xffffffff
	.align		4
        /*0008*/ 	.word	0x00000000
	.align		4
        /*000c*/ 	.word	0xfffffffe
	.align		4
        /*0010*/ 	.word	0x00000000
	.align		4
        /*0014*/ 	.word	0xfffffffd
	.align		4
        /*0018*/ 	.word	0x00000000
	.align		4
        /*001c*/ 	.word	0xfffffffc


//--------------------- .text.func2_cu            --------------------------
	.section	.text.func2_cu,"ax",@progbits
	.align	128
        .global         func2_cu
        .type           func2_cu,@function
        .size           func2_cu,(.L_x_12 - func2_cu)
        .other          func2_cu,@"STO_CUDA_ENTRY STV_DEFAULT"
func2_cu:
.text.func2_cu:
[----:B------:R-:W-:Y:S01]  /*0000*/  LDC R1, c[0x0][0x37c] ;  /* 0x0000df00ff017b82 */ /* 0x000fe20000000800 */
[----:B------:R-:W0:Y:S07]  /*0010*/  S2R R3, SR_TID.X ;  /* 0x0000000000037919 */ /* 0x000e2e0000002100 */
[----:B------:R-:W0:Y:S01]  /*0020*/  S2UR UR4, SR_CTAID.X ;  /* 0x00000000000479c3 */ /* 0x000e220000002500 */
[----:B------:R-:W1:Y:S07]  /*0030*/  LDCU UR5, c[0x0][0x3b8] ;  /* 0x00007700ff0577ac */ /* 0x000e6e0008000800 */
[----:B------:R-:W0:Y:S08]  /*0040*/  LDC R4, c[0x0][0x360] ;  /* 0x0000d800ff047b82 */ /* 0x000e300000000800 */
[----:B------:R-:W1:Y:S01]  /*0050*/  LDC R5, c[0x0][0x3b4] ;  /* 0x0000ed00ff057b82 */ /* 0x000e620000000800 */
[----:B0-----:R-:W-:-:S02]  /*0060*/  IMAD R4, R4, UR4, R3 ;  /* 0x0000000404047c24 */ /* 0x001fc4000f8e0203 */
[----:B-1----:R-:W-:-:S05]  /*0070*/  IMAD R3, R5, UR5, RZ ;  /* 0x0000000505037c24 */ /* 0x002fca000f8e02ff */
[----:B------:R-:W-:-:S13]  /*0080*/  ISETP.GE.AND P0, PT, R4, R3, PT ;  /* 0x000000030400720c */ /* 0x000fda0003f06270 */
[----:B------:R-:W-:Y:S05]  /*0090*/  @P0 EXIT ;  /* 0x000000000000094d */ /* 0x000fea0003800000 */
[----:B------:R-:W-:Y:S01]  /*00a0*/  IABS R7, R5 ;  /* 0x0000000500077213 */ /* 0x000fe20000000000 */
[----:B------:R-:W0:Y:S01]  /*00b0*/  LDC R22, c[0x0][0x3a8] ;  /* 0x0000ea00ff167b82 */ /* 0x000e220000000800 */
[----:B------:R-:W-:Y:S02]  /*00c0*/  ISETP.NE.AND P1, PT, R5, RZ, PT ;  /* 0x000000ff0500720c */ /* 0x000fe40003f25270 */
[----:B------:R-:W1:Y:S08]  /*00d0*/  I2F.RP R0, R7 ;  /* 0x0000000700007306 */ /* 0x000e700000209400 */
[----:B-1----:R-:W1:Y:S01]  /*00e0*/  MUFU.RCP R0, R0 ;  /* 0x0000000000007308 */ /* 0x002e620000001000 */
[----:B0-----:R-:W-:Y:S01]  /*00f0*/  ISETP.GE.AND P4, PT, R22, 0x1, PT ;  /* 0x000000011600780c */ /* 0x001fe20003f86270 */
[----:B-1----:R-:W-:-:S06]  /*0100*/  VIADD R2, R0, 0xffffffe ;  /* 0x0ffffffe00027836 */ /* 0x002fcc0000000000 */
[----:B------:R0:W1:Y:S02]  /*0110*/  F2I.FTZ.U32.TRUNC.NTZ R3, R2 ;  /* 0x0000000200037305 */ /* 0x000064000021f000 */
[----:B0-----:R-:W-:Y:S02]  /*0120*/  IMAD.MOV.U32 R2, RZ, RZ, RZ ;  /* 0x000000ffff027224 */ /* 0x001fe400078e00ff */
[----:B-1----:R-:W-:-:S04]  /*0130*/  IMAD.MOV R6, RZ, RZ, -R3 ;  /* 0x000000ffff067224 */ /* 0x002fc800078e0a03 */
[----:B------:R-:W-:Y:S01]  /*0140*/  IMAD R9, R6, R7, RZ ;  /* 0x0000000706097224 */ /* 0x000fe200078e02ff */
[----:B------:R-:W-:-:S03]  /*0150*/  IABS R6, R4 ;  /* 0x0000000400067213 */ /* 0x000fc60000000000 */
[----:B------:R-:W-:-:S06]  /*0160*/  IMAD.HI.U32 R3, R3, R9, R2 ;  /* 0x0000000903037227 */ /* 0x000fcc00078e0002 */
[----:B------:R-:W-:-:S04]  /*0170*/  IMAD.HI.U32 R0, R3, R6, RZ ;  /* 0x0000000603007227 */ /* 0x000fc800078e00ff */
[----:B------:R-:W-:-:S04]  /*0180*/  IMAD.MOV R3, RZ, RZ, -R0 ;  /* 0x000000ffff037224 */ /* 0x000fc800078e0a00 */
[----:B------:R-:W-:Y:S01]  /*0190*/  IMAD R2, R7, R3, R6 ;  /* 0x0000000307027224 */ /* 0x000fe200078e0206 */
[----:B------:R-:W-:-:S04]  /*01a0*/  LOP3.LUT R3, R4, R5, RZ, 0x3c, !PT ;  /* 0x0000000504037212 */ /* 0x000fc800078e3cff */
[----:B------:R-:W-:Y:S02]  /*01b0*/  ISETP.GT.U32.AND P2, PT, R7, R2, PT ;  /* 0x000000020700720c */ /* 0x000fe40003f44070 */
[----:B------:R-:W-:-:S11]  /*01c0*/  ISETP.GE.AND P3, PT, R3, RZ, PT ;  /* 0x000000ff0300720c */ /* 0x000fd60003f66270 */
[----:B------:R-:W-:Y:S02]  /*01d0*/  @!P2 IMAD.IADD R2, R2, 0x1, -R7 ;  /* 0x000000010202a824 */ /* 0x000fe400078e0a07 */
[----:B------:R-:W-:-:S03]  /*01e0*/  @!P2 VIADD R0, R0, 0x1 ;  /* 0x000000010000a836 */ /* 0x000fc60000000000 */
[----:B------:R-:W-:Y:S01]  /*01f0*/  ISETP.GE.U32.AND P0, PT, R2, R7, PT ;  /* 0x000000070200720c */ /* 0x000fe20003f06070 */
[----:B------:R-:W-:-:S12]  /*0200*/  @!P4 EXIT ;  /* 0x000000000000c94d */ /* 0x000fd80003800000 */
[----:B------:R-:W-:Y:S01]  /*0210*/  @P0 VIADD R0, R0, 0x1 ;  /* 0x0000000100000836 */ /* 0x000fe20000000000 */
[----:B------:R-:W0:Y:S01]  /*0220*/  LDCU UR4, c[0x0][0x3c0] ;  /* 0x00007800ff0477ac */ /* 0x000e220008000800 */
[----:B------:R-:W-:Y:S02]  /*0230*/  LOP3.LUT R29, R22, 0x3, RZ, 0xc0, !PT ;  /* 0x00000003161d7812 */ /* 0x000fe400078ec0ff */
[----:B------:R-:W-:Y:S01]  /*0240*/  @!P3 IMAD.MOV R0, RZ, RZ, -R0 ;  /* 0x000000ffff00b224 */ /* 0x000fe200078e0a00 */
[----:B------:R-:W1:Y:S01]  /*0250*/  LDCU UR7, c[0x0][0x3bc] ;  /* 0x00007780ff0777ac */ /* 0x000e620008000800 */
[----:B------:R-:W-:Y:S01]  /*0260*/  @!P1 LOP3.LUT R0, RZ, R5, RZ, 0x33, !PT ;  /* 0x00000005ff009212 */ /* 0x000fe200078e33ff */
[----:B------:R-:W2:Y:S04]  /*0270*/  LDCU UR5, c[0x0][0x3ac] ;  /* 0x00007580ff0577ac */ /* 0x000ea80008000800 */
[----:B------:R-:W-:Y:S01]  /*0280*/  IMAD.MOV R2, RZ, RZ, -R0 ;  /* 0x000000ffff027224 */ /* 0x000fe200078e0a00 */
[----:B------:R-:W3:Y:S03]  /*0290*/  LDCU UR6, c[0x0][0x3b0] ;  /* 0x00007600ff0677ac */ /* 0x000ee60008000800 */
[----:B------:R-:W-:Y:S01]  /*02a0*/  IMAD R2, R5, R2, R4 ;  /* 0x0000000205027224 */ /* 0x000fe200078e0204 */
[----:B------:R-:W4:Y:S03]  /*02b0*/  LDCU.64 UR8, c[0x0][0x358] ;  /* 0x00006b00ff0877ac */ /* 0x000f260008000a00 */
[----:B------:R-:W-:Y:S01]  /*02c0*/  IMAD R20, R2, R22, RZ ;  /* 0x0000001602147224 */ /* 0x000fe200078e02ff */
[----:B------:R-:W-:Y:S01]  /*02d0*/  LOP3.LUT R22, R22, 0x7ffffffc, RZ, 0xc0, !PT ;  /* 0x7ffffffc16167812 */ /* 0x000fe200078ec0ff */
[----:B0-----:R-:W-:Y:S01]  /*02e0*/  IMAD R21, R0, UR4, RZ ;  /* 0x0000000400157c24 */ /* 0x001fe2000f8e02ff */
[----:B------:R-:W-:-:S02]  /*02f0*/  UMOV UR4, URZ ;  /* 0x000000ff00047c82 */ /* 0x000fc40008000000 */
[----:B------:R-:W-:Y:S01]  /*0300*/  SHF.R.S32.HI R23, RZ, 0x1f, R20 ;  /* 0x0000001fff177819 */ /* 0x000fe20000011414 */
[----:B-1----:R-:W-:Y:S01]  /*0310*/  IMAD R21, R2, UR7, R21 ;  /* 0x0000000702157c24 */ /* 0x002fe2000f8e0215 */
[----:B--2---:R-:W-:Y:S02]  /*0320*/  UIADD3 UR5, UPT, UPT, UR5, -0x1, URZ ;  /* 0xffffffff05057890 */ /* 0x004fe4000fffe0ff */
[----:B---3--:R-:W-:-:S12]  /*0330*/  UIADD3 UR6, UPT, UPT, UR6, -0x1, URZ ;  /* 0xffffffff06067890 */ /* 0x008fd8000fffe0ff */
.L_x_10:
[----:B0-----:R-:W0:Y:S01]  /*0340*/  LDC R3, c[0x0][0x3a8] ;  /* 0x0000ea00ff037b82 */ /* 0x001e220000000800 */
[----:B-1----:R-:W1:Y:S01]  /*0350*/  LDCU UR7, c[0x0][0x3b0] ;  /* 0x00007600ff0777ac */ /* 0x002e620008000800 */
[C---:B0-----:R-:W-:Y:S01]  /*0360*/  ISETP.GE.U32.AND P1, PT, R3.reuse, 0x4, PT ;  /* 0x000000040300780c */ /* 0x041fe20003f26070 */
[----:B------:R-:W-:Y:S02]  /*0370*/  IMAD R25, R0, R3, UR4 ;  /* 0x0000000400197e24 */ /* 0x000fe4000f8e0203 */
[----:B------:R-:W-:Y:S01]  /*0380*/  IMAD R24, R3, UR4, RZ ;  /* 0x0000000403187c24 */ /* 0x000fe2000f8e02ff */
[----:B------:R-:W-:Y:S02]  /*0390*/  UIADD3 UR4, UPT, UPT, UR4, 0x1, URZ ;  /* 0x0000000104047890 */ /* 0x000fe4000fffe0ff */
[----:B------:R-:W-:-:S04]  /*03a0*/  ISETP.GE.AND P0, PT, R25, UR5, PT ;  /* 0x0000000519007c0c */ /* 0x000fc8000bf06270 */
[C---:B------:R-:W-:Y:S01]  /*03b0*/  ISETP.LT.OR P0, PT, R25.reuse, 0x1, P0 ;  /* 0x000000011900780c */ /* 0x040fe20000701670 */
[----:B-1----:R-:W-:Y:S01]  /*03c0*/  IMAD R25, R25, UR7, RZ ;  /* 0x0000000719197c24 */ /* 0x002fe2000f8e02ff */
[----:B------:R-:W-:Y:S01]  /*03d0*/  ISETP.NE.AND P3, PT, R3, UR4, PT ;  /* 0x0000000403007c0c */ /* 0x000fe2000bf65270 */
[----:B------:R-:W-:Y:S01]  /*03e0*/  IMAD.MOV.U32 R3, RZ, RZ, RZ ;  /* 0x000000ffff037224 */ /* 0x000fe200078e00ff */
[----:B---3--:R-:W-:Y:S11]  /*03f0*/  @!P1 BRA `(.L_x_0) ;  /* 0x0000000400649947 */ /* 0x008ff60003800000 */
[----:B------:R-:W0:Y:S01]  /*0400*/  LDC.64 R2, c[0x0][0x390] ;  /* 0x0000e400ff027b82 */ /* 0x000e220000000a00 */
[----:B------:R-:W-:Y:S01]  /*0410*/  IMAD.MOV.U32 R27, RZ, RZ, RZ ;  /* 0x000000ffff1b7224 */ /* 0x000fe200078e00ff */
[----:B------:R-:W1:Y:S01]  /*0420*/  LDCU.64 UR10, c[0x0][0x388] ;  /* 0x00007100ff0a77ac */ /* 0x000e620008000a00 */
[----:B------:R-:W2:Y:S05]  /*0430*/  LDCU.64 UR12, c[0x0][0x390] ;  /* 0x00007200ff0c77ac */ /* 0x000eaa0008000a00 */
[----:B------:R-:W3:Y:S08]  /*0440*/  LDC.64 R4, c[0x0][0x3a0] ;  /* 0x0000e800ff047b82 */ /* 0x000ef00000000a00 */
[----:B------:R-:W0:Y:S08]  /*0450*/  LDC.64 R6, c[0x0][0x380] ;  /* 0x0000e000ff067b82 */ /* 0x000e300000000a00 */
[----:B------:R-:W0:Y:S08]  /*0460*/  LDC.64 R8, c[0x0][0x380] ;  /* 0x0000e000ff087b82 */ /* 0x000e300000000a00 */
[----:B-12---:R-:W0:Y:S02]  /*0470*/  LDC.64 R10, c[0x0][0x388] ;  /* 0x0000e200ff0a7b82 */ /* 0x006e240000000a00 */
.L_x_5:
[--C-:B------:R-:W-:Y:S01]  /*0480*/  IADD3 R12, PT, PT, R27, 0x1, R20.reuse ;  /* 0x000000011b0c7810 */ /* 0x100fe20007ffe014 */
[----:B------:R-:W-:Y:S01]  /*0490*/  BSSY.RECONVERGENT B0, `(.L_x_1) ;  /* 0x000001e000007945 */ /* 0x000fe20003800200 */
[--C-:B------:R-:W-:Y:S02]  /*04a0*/  IADD3 R26, P2, P5, R25, R27, R20.reuse ;  /* 0x0000001b191a7210 */ /* 0x100fe40007d5e014 */
[----:B------:R-:W-:Y:S02]  /*04b0*/  ISETP.GE.AND P1, PT, R12, UR6, PT ;  /* 0x000000060c007c0c */ /* 0x000fe4000bf26270 */
[----:B------:R-:W-:Y:S01]  /*04c0*/  SHF.R.S32.HI R15, RZ, 0x1f, R20 ;  /* 0x0000001fff0f7819 */ /* 0x000fe20000011414 */
[----:B------:R-:W-:Y:S01]  /*04d0*/  IMAD.SHL.U32 R28, R26, 0x4, RZ ;  /* 0x000000041a1c7824 */ /* 0x000fe200078e00ff */
[----:B------:R-:W-:Y:S02]  /*04e0*/  SHF.R.S32.HI R32, RZ, 0x1f, R27 ;  /* 0x0000001fff207819 */ /* 0x000fe4000001141b */
[----:B------:R-:W-:-:S02]  /*04f0*/  SHF.R.S32.HI R13, RZ, 0x1f, R25 ;  /* 0x0000001fff0d7819 */ /* 0x000fc40000011419 */
[----:B------:R-:W-:Y:S02]  /*0500*/  ISETP.LT.OR P1, PT, R12, 0x1, P1 ;  /* 0x000000010c00780c */ /* 0x000fe40000f21670 */
[----:B------:R-:W-:Y:S02]  /*0510*/  IADD3.X R15, PT, PT, R13, R32, R15, P2, P5 ;  /* 0x000000200d0f7210 */ /* 0x000fe400017ea40f */
[----:B------:R-:W-:Y:S02]  /*0520*/  IADD3 R12, P4, PT, R28, UR12, RZ ;  /* 0x0000000c1c0c7c10 */ /* 0x000fe4000ff9e0ff */
[----:B------:R-:W-:Y:S02]  /*0530*/  PLOP3.LUT P1, PT, P0, P1, PT, 0xf8, 0x8f ;  /* 0x00000000008f781c */ /* 0x000fe40000723f70 */
[----:B------:R-:W-:Y:S01]  /*0540*/  SHF.L.U64.HI R26, R26, 0x2, R15 ;  /* 0x000000021a1a7819 */ /* 0x000fe2000001020f */
[----:B-1----:R-:W-:Y:S10]  /*0550*/  @P0 BRA `(.L_x_2) ;  /* 0x0000000000440947 */ /* 0x002ff40003800000 */
[----:B------:R-:W-:-:S05]  /*0560*/  IMAD.IADD R14, R20, 0x1, R27 ;  /* 0x00000001140e7824 */ /* 0x000fca00078e021b */
[----:B------:R-:W-:-:S04]  /*0570*/  ISETP.GE.AND P2, PT, R14, UR6, PT ;  /* 0x000000060e007c0c */ /* 0x000fc8000bf46270 */
[----:B------:R-:W-:-:S13]  /*0580*/  ISETP.LT.OR P2, PT, R14, 0x1, P2 ;  /* 0x000000010e00780c */ /* 0x000fda0001741670 */
[----:B------:R-:W-:Y:S05]  /*0590*/  @P2 BRA `(.L_x_2) ;  /* 0x0000000000342947 */ /* 0x000fea0003800000 */
[----:B------:R-:W-:-:S04]  /*05a0*/  IMAD.IADD R15, R25, 0x1, R14 ;  /* 0x00000001190f7824 */ /* 0x000fc800078e020e */
[----:B0-----:R-:W-:-:S06]  /*05b0*/  IMAD.WIDE R30, R15, 0x4, R2 ;  /* 0x000000040f1e7825 */ /* 0x001fcc00078e0202 */
[----:B----4-:R-:W2:Y:S01]  /*05c0*/  LDG.E R30, desc[UR8][R30.64] ;  /* 0x000000081e1e7981 */ /* 0x010ea2000c1e1900 */
[----:B------:R-:W-:Y:S02]  /*05d0*/  IMAD.IADD R17, R24, 0x1, R27 ;  /* 0x0000000118117824 */ /* 0x000fe400078e021b */
[----:B------:R-:W-:-:S04]  /*05e0*/  IMAD.WIDE R14, R15, 0x4, R10 ;  /* 0x000000040f0e7825 */ /* 0x000fc800078e020a */
[----:B---3--:R-:W-:Y:S02]  /*05f0*/  IMAD.WIDE.U32 R16, R17, 0x4, R4 ;  /* 0x0000000411107825 */ /* 0x008fe400078e0004 */
[----:B------:R-:W3:Y:S04]  /*0600*/  LDG.E R14, desc[UR8][R14.64] ;  /* 0x000000080e0e7981 */ /* 0x000ee8000c1e1900 */
[----:B------:R-:W3:Y:S01]  /*0610*/  LDG.E R17, desc[UR8][R16.64] ;  /* 0x0000000810117981 */ /* 0x000ee2000c1e1900 */
[----:B--2---:R-:W-:-:S04]  /*0620*/  IMAD.IADD R19, R21, 0x1, R30 ;  /* 0x0000000115137824 */ /* 0x004fc800078e021e */
[----:B------:R-:W-:-:S05]  /*0630*/  IMAD.WIDE R18, R19, 0x4, R8 ;  /* 0x0000000413127825 */ /* 0x000fca00078e0208 */
[----:B------:R-:W3:Y:S02]  /*0640*/  LDG.E R33, desc[UR8][R18.64] ;  /* 0x0000000812217981 */ /* 0x000ee4000c1e1900 */
[----:B---3--:R-:W-:-:S05]  /*0650*/  FFMA R33, R14, R17, R33 ;  /* 0x000000110e217223 */ /* 0x008fca0000000021 */
[----:B------:R1:W-:Y:S02]  /*0660*/  STG.E desc[UR8][R18.64], R33 ;  /* 0x0000002112007986 */ /* 0x0003e4000c101908 */
.L_x_2:
[----:B----4-:R-:W-:Y:S05]  /*0670*/  BSYNC.RECONVERGENT B0 ;  /* 0x0000000000007941 */ /* 0x010fea0003800200 */
.L_x_1:
[----:B------:R-:W-:Y:S01]  /*0680*/  IADD3.X R13, PT, PT, R26, UR13, RZ, P4, !PT ;  /* 0x0000000d1a0d7c10 */ /* 0x000fe2000a7fe4ff */
[----:B------:R-:W2:Y:S04]  /*0690*/  LDC.64 R14, c[0x0][0x3a0] ;  /* 0x0000e800ff0e7b82 */ /* 0x000ea80000000a00 */
[----:B------:R-:W4:Y:S01]  /*06a0*/  @!P1 LDG.E R30, desc[UR8][R12.64+0x4] ;  /* 0x000004080c1e9981 */ /* 0x000f22000c1e1900 */
[----:B------:R-:W-:-:S03]  /*06b0*/  IADD3 R17, P2, PT, R24, R27, RZ ;  /* 0x0000001b18117210 */ /* 0x000fc60007f5e0ff */
[----:B-1----:R-:W1:Y:S02]  /*06c0*/  @!P1 LDC.64 R18, c[0x0][0x380] ;  /* 0x0000e000ff129b82 */ /* 0x002e640000000a00 */
[----:B------:R-:W-:Y:S01]  /*06d0*/  IMAD.X R32, RZ, RZ, R32, P2 ;  /* 0x000000ffff207224 */ /* 0x000fe200010e0620 */
[----:B------:R-:W-:Y:S02]  /*06e0*/  IADD3 R16, P2, PT, R28, UR10, RZ ;  /* 0x0000000a1c107c10 */ /* 0x000fe4000ff5e0ff */
[----:B--2---:R-:W-:-:S04]  /*06f0*/  LEA R14, P4, R17, R14, 0x2 ;  /* 0x0000000e110e7211 */ /* 0x004fc800078810ff */
[----:B------:R-:W-:Y:S02]  /*0700*/  LEA.HI.X R15, R17, R15, R32, 0x2, P4 ;  /* 0x0000000f110f7211 */ /* 0x000fe400020f1420 */
[----:B------:R-:W-:-:S05]  /*0710*/  IADD3.X R17, PT, PT, R26, UR11, RZ, P2, !PT ;  /* 0x0000000b1a117c10 */ /* 0x000fca00097fe4ff */
[----:B------:R-:W2:Y:S01]  /*0720*/  @!P1 LDG.E R26, desc[UR8][R16.64+0x4] ;  /* 0x00000408101a9981 */ /* 0x000ea2000c1e1900 */
[----:B----4-:R-:W-:-:S04]  /*0730*/  @!P1 IMAD.IADD R31, R21, 0x1, R30 ;  /* 0x00000001151f9824 */ /* 0x010fc800078e021e */
[----:B-1----:R-:W-:Y:S02]  /*0740*/  @!P1 IMAD.WIDE R18, R31, 0x4, R18 ;  /* 0x000000041f129825 */ /* 0x002fe400078e0212 */
[----:B------:R-:W2:Y:S04]  /*0750*/  @!P1 LDG.E R31, desc[UR8][R14.64+0x4] ;  /* 0x000004080e1f9981 */ /* 0x000ea8000c1e1900 */
[----:B------:R-:W2:Y:S01]  /*0760*/  @!P1 LDG.E R33, desc[UR8][R18.64] ;  /* 0x0000000812219981 */ /* 0x000ea2000c1e1900 */
[----:B------:R-:W-:-:S04]  /*0770*/  IADD3 R28, PT, PT, R27, 0x2, R20 ;  /* 0x000000021b1c7810 */ /* 0x000fc80007ffe014 */
[----:B------:R-:W-:-:S04]  /*0780*/  ISETP.GE.AND P2, PT, R28, UR6, PT ;  /* 0x000000061c007c0c */ /* 0x000fc8000bf46270 */
[----:B------:R-:W-:-:S04]  /*0790*/  ISETP.LT.OR P2, PT, R28, 0x1, P2 ;  /* 0x000000011c00780c */ /* 0x000fc80001741670 */
[----:B------:R-:W-:Y:S01]  /*07a0*/  PLOP3.LUT P2, PT, P0, P2, PT, 0xf8, 0x8f ;  /* 0x00000000008f781c */ /* 0x000fe20000745f70 */
[----:B--2---:R-:W-:-:S12]  /*07b0*/  @!P1 FFMA R33, R26, R31, R33 ;  /* 0x0000001f1a219223 */ /* 0x004fd80000000021 */
[----:B------:R-:W1:Y:S01]  /*07c0*/  @!P2 LDC.64 R30, c[0x0][0x380] ;  /* 0x0000e000ff1eab82 */ /* 0x000e620000000a00 */
[----:B------:R2:W-:Y:S04]  /*07d0*/  @!P1 STG.E desc[UR8][R18.64], R33 ;  /* 0x0000002112009986 */ /* 0x0005e8000c101908 */
[----:B------:R-:W4:Y:S02]  /*07e0*/  @!P2 LDG.E R26, desc[UR8][R12.64+0x8] ;  /* 0x000008080c1aa981 */ /* 0x000f24000c1e1900 */
[----:B----4-:R-:W-:Y:S02]  /*07f0*/  @!P2 IMAD.IADD R35, R21, 0x1, R26 ;  /* 0x000000011523a824 */ /* 0x010fe400078e021a */
[----:B------:R-:W4:Y:S02]  /*0800*/  @!P2 LDG.E R26, desc[UR8][R16.64+0x8] ;  /* 0x00000808101aa981 */ /* 0x000f24000c1e1900 */
[----:B-1----:R-:W-:-:S02]  /*0810*/  @!P2 IMAD.WIDE R30, R35, 0x4, R30 ;  /* 0x00000004231ea825 */ /* 0x002fc400078e021e */
[----:B------:R-:W4:Y:S04]  /*0820*/  @!P2 LDG.E R35, desc[UR8][R14.64+0x8] ;  /* 0x000008080e23a981 */ /* 0x000f28000c1e1900 */
[----:B------:R-:W4:Y:S01]  /*0830*/  @!P2 LDG.E R37, desc[UR8][R30.64] ;  /* 0x000000081e25a981 */ /* 0x000f22000c1e1900 */
[----:B------:R-:W-:Y:S01]  /*0840*/  BSSY.RECONVERGENT B0, `(.L_x_3) ;  /* 0x0000010000007945 */ /* 0x000fe20003800200 */
[----:B----4-:R-:W-:Y:S01]  /*0850*/  @!P2 FFMA R35, R26, R35, R37 ;  /* 0x000000231a23a223 */ /* 0x010fe20000000025 */
[----:B------:R-:W-:-:S04]  /*0860*/  IADD3 R26, PT, PT, R27, 0x3, R20 ;  /* 0x000000031b1a7810 */ /* 0x000fc80007ffe014 */
[C---:B------:R-:W-:Y:S01]  /*0870*/  ISETP.GE.AND P1, PT, R26.reuse, UR6, PT ;  /* 0x000000061a007c0c */ /* 0x040fe2000bf26270 */
[----:B------:R2:W-:Y:S03]  /*0880*/  @!P2 STG.E desc[UR8][R30.64], R35 ;  /* 0x000000231e00a986 */ /* 0x0005e6000c101908 */
[----:B------:R-:W-:-:S04]  /*0890*/  ISETP.LT.OR P1, PT, R26, 0x1, P1 ;  /* 0x000000011a00780c */ /* 0x000fc80000f21670 */
[----:B------:R-:W-:-:S13]  /*08a0*/  PLOP3.LUT P1, PT, P0, P1, PT, 0xf8, 0x8f ;  /* 0x00000000008f781c */ /* 0x000fda0000723f70 */
[----:B--2---:R-:W-:Y:S05]  /*08b0*/  @P1 BRA `(.L_x_4) ;  /* 0x0000000000201947 */ /* 0x004fea0003800000 */
[----:B------:R-:W2:Y:S04]  /*08c0*/  LDG.E R12, desc[UR8][R12.64+0xc] ;  /* 0x00000c080c0c7981 */ /* 0x000ea8000c1e1900 */
[----:B------:R-:W4:Y:S04]  /*08d0*/  LDG.E R16, desc[UR8][R16.64+0xc] ;  /* 0x00000c0810107981 */ /* 0x000f28000c1e1900 */
[----:B------:R-:W4:Y:S01]  /*08e0*/  LDG.E R15, desc[UR8][R14.64+0xc] ;  /* 0x00000c080e0f7981 */ /* 0x000f22000c1e1900 */
[----:B--2---:R-:W-:-:S04]  /*08f0*/  IMAD.IADD R19, R21, 0x1, R12 ;  /* 0x0000000115137824 */ /* 0x004fc800078e020c */
[----:B0-----:R-:W-:-:S05]  /*0900*/  IMAD.WIDE R18, R19, 0x4, R6 ;  /* 0x0000000413127825 */ /* 0x001fca00078e0206 */
[----:B------:R-:W4:Y:S02]  /*0910*/  LDG.E R31, desc[UR8][R18.64] ;  /* 0x00000008121f7981 */ /* 0x000f24000c1e1900 */
[----:B----4-:R-:W-:-:S05]  /*0920*/  FFMA R31, R16, R15, R31 ;  /* 0x0000000f101f7223 */ /* 0x010fca000000001f */
[----:B------:R1:W-:Y:S02]  /*0930*/  STG.E desc[UR8][R18.64], R31 ;  /* 0x0000001f12007986 */ /* 0x0003e4000c101908 */
.L_x_4:
[----:B------:R-:W-:Y:S05]  /*0940*/  BSYNC.RECONVERGENT B0 ;  /* 0x0000000000007941 */ /* 0x000fea0003800200 */
.L_x_3:
[----:B------:R-:W-:-:S05]  /*0950*/  VIADD R27, R27, 0x4 ;  /* 0x000000041b1b7836 */ /* 0x000fca0000000000 */
[----:B------:R-:W-:-:S13]  /*0960*/  ISETP.NE.AND P1, PT, R27, R22, PT ;  /* 0x000000161b00720c */ /* 0x000fda0003f25270 */
[----:B------:R-:W-:Y:S05]  /*0970*/  @P1 BRA `(.L_x_5) ;  /* 0xfffffff800c01947 */ /* 0x000fea000383ffff */
[----:B0-----:R-:W-:-:S07]  /*0980*/  IMAD.MOV.U32 R3, RZ, RZ, R22 ;  /* 0x000000ffff037224 */ /* 0x001fce00078e0016 */
.L_x_0:
[----:B------:R-:W-:-:S13]  /*0990*/  ISETP.NE.AND P1, PT, R29, RZ, PT ;  /* 0x000000ff1d00720c */ /* 0x000fda0003f25270 */
[----:B------:R-:W-:Y:S05]  /*09a0*/  @!P1 BRA `(.L_x_6) ;  /* 0x0000000400209947 */ /* 0x000fea0003800000 */
[----:B------:R-:W-:Y:S01]  /*09b0*/  BSSY.RECONVERGENT B0, `(.L_x_7) ;  /* 0x0000018000007945 */ /* 0x000fe20003800200 */
[----:B------:R-:W-:-:S03]  /*09c0*/  ISETP.NE.AND P2, PT, R29, 0x1, PT ;  /* 0x000000011d00780c */ /* 0x000fc60003f45270 */
[----:B------:R-:W-:Y:S10]  /*09d0*/  @P0 BRA `(.L_x_8) ;  /* 0x0000000000540947 */ /* 0x000ff40003800000 */
[----:B------:R-:W-:-:S05]  /*09e0*/  IMAD.IADD R2, R20, 0x1, R3 ;  /* 0x0000000114027824 */ /* 0x000fca00078e0203 */
[----:B------:R-:W-:-:S04]  /*09f0*/  ISETP.GE.AND P1, PT, R2, UR6, PT ;  /* 0x0000000602007c0c */ /* 0x000fc8000bf26270 */
[----:B------:R-:W-:-:S13]  /*0a00*/  ISETP.LT.OR P1, PT, R2, 0x1, P1 ;  /* 0x000000010200780c */ /* 0x000fda0000f21670 */
[----:B------:R-:W-:Y:S05]  /*0a10*/  @P1 BRA `(.L_x_8) ;  /* 0x0000000000441947 */ /* 0x000fea0003800000 */
[----:B---3--:R-:W0:Y:S01]  /*0a20*/  LDC.64 R4, c[0x0][0x390] ;  /* 0x0000e400ff047b82 */ /* 0x008e220000000a00 */
[----:B------:R-:W-:-:S07]  /*0a30*/  IMAD.IADD R13, R25, 0x1, R2 ;  /* 0x00000001190d7824 */ /* 0x000fce00078e0202 */
[----:B------:R-:W2:Y:S08]  /*0a40*/  LDC.64 R6, c[0x0][0x388] ;  /* 0x0000e200ff067b82 */ /* 0x000eb00000000a00 */
[----:B------:R-:W3:Y:S01]  /*0a50*/  LDC.64 R8, c[0x0][0x3a0] ;  /* 0x0000e800ff087b82 */ /* 0x000ee20000000a00 */
[----:B0-----:R-:W-:-:S07]  /*0a60*/  IMAD.WIDE R4, R13, 0x4, R4 ;  /* 0x000000040d047825 */ /* 0x001fce00078e0204 */
[----:B------:R-:W0:Y:S01]  /*0a70*/  LDC.64 R10, c[0x0][0x380] ;  /* 0x0000e000ff0a7b82 */ /* 0x000e220000000a00 */
[----:B----4-:R-:W4:Y:S01]  /*0a80*/  LDG.E R4, desc[UR8][R4.64] ;  /* 0x0000000804047981 */ /* 0x010f22000c1e1900 */
[----:B------:R-:W-:Y:S02]  /*0a90*/  IMAD.IADD R17, R24, 0x1, R3 ;  /* 0x0000000118117824 */ /* 0x000fe400078e0203 */
[----:B--2---:R-:W-:-:S06]  /*0aa0*/  IMAD.WIDE R6, R13, 0x4, R6 ;  /* 0x000000040d067825 */ /* 0x004fcc00078e0206 */
[----:B------:R-:W2:Y:S01]  /*0ab0*/  LDG.E R6, desc[UR8][R6.64] ;  /* 0x0000000806067981 */ /* 0x000ea2000c1e1900 */
[----:B---3--:R-:W-:-:S06]  /*0ac0*/  IMAD.WIDE.U32 R8, R17, 0x4, R8 ;  /* 0x0000000411087825 */ /* 0x008fcc00078e0008 */
[----:B------:R-:W2:Y:S01]  /*0ad0*/  LDG.E R9, desc[UR8][R8.64] ;  /* 0x0000000808097981 */ /* 0x000ea2000c1e1900 */
[----:B----4-:R-:W-:-:S04]  /*0ae0*/  IMAD.IADD R15, R21, 0x1, R4 ;  /* 0x00000001150f7824 */ /* 0x010fc800078e0204 */
[----:B0-----:R-:W-:-:S05]  /*0af0*/  IMAD.WIDE R10, R15, 0x4, R10 ;  /* 0x000000040f0a7825 */ /* 0x001fca00078e020a */
[----:B------:R-:W2:Y:S02]  /*0b00*/  LDG.E R5, desc[UR8][R10.64] ;  /* 0x000000080a057981 */ /* 0x000ea4000c1e1900 */
[----:B--2---:R-:W-:-:S05]  /*0b10*/  FFMA R5, R6, R9, R5 ;  /* 0x0000000906057223 */ /* 0x004fca0000000005 */
[----:B------:R0:W-:Y:S02]  /*0b20*/  STG.E desc[UR8][R10.64], R5 ;  /* 0x000000050a007986 */ /* 0x0001e4000c101908 */
.L_x_8:
[----:B----4-:R-:W-:Y:S05]  /*0b30*/  BSYNC.RECONVERGENT B0 ;  /* 0x0000000000007941 */ /* 0x010fea0003800200 */
.L_x_7:
[----:B------:R-:W-:Y:S05]  /*0b40*/  @!P2 BRA `(.L_x_6) ;  /* 0x0000000000b8a947 */ /* 0x000fea0003800000 */
[----:B------:R-:W2:Y:S01]  /*0b50*/  LDCU.64 UR10, c[0x0][0x390] ;  /* 0x00007200ff0a77ac */ /* 0x000ea20008000a00 */
[--C-:B---3--:R-:W-:Y:S02]  /*0b60*/  IADD3 R4, PT, PT, R3, 0x1, R20.reuse ;  /* 0x0000000103047810 */ /* 0x108fe40007ffe014 */
[----:B------:R-:W-:Y:S02]  /*0b70*/  IADD3 R12, P2, P4, R25, R3, R20 ;  /* 0x00000003190c7210 */ /* 0x000fe40007c5e014 */
[----:B------:R-:W-:Y:S02]  /*0b80*/  ISETP.GE.AND P1, PT, R4, UR6, PT ;  /* 0x0000000604007c0c */ /* 0x000fe4000bf26270 */
[----:B------:R-:W-:Y:S01]  /*0b90*/  SHF.R.S32.HI R2, RZ, 0x1f, R25 ;  /* 0x0000001fff027819 */ /* 0x000fe20000011419 */
[----:B------:R-:W-:Y:S01]  /*0ba0*/  IMAD.SHL.U32 R6, R12, 0x4, RZ ;  /* 0x000000040c067824 */ /* 0x000fe200078e00ff */
[----:B------:R-:W-:Y:S02]  /*0bb0*/  ISETP.LT.OR P1, PT, R4, 0x1, P1 ;  /* 0x000000010400780c */ /* 0x000fe40000f21670 */
[----:B0-----:R-:W-:-:S02]  /*0bc0*/  IADD3.X R5, PT, PT, R2, RZ, R23, P2, P4 ;  /* 0x000000ff02057210 */ /* 0x001fc400017e8417 */
[----:B------:R-:W-:Y:S02]  /*0bd0*/  PLOP3.LUT P1, PT, P0, P1, PT, 0xf8, 0x8f ;  /* 0x00000000008f781c */ /* 0x000fe40000723f70 */
[----:B------:R-:W-:Y:S02]  /*0be0*/  SHF.L.U64.HI R12, R12, 0x2, R5 ;  /* 0x000000020c0c7819 */ /* 0x000fe40000010205 */
[----:B------:R-:W0:Y:S01]  /*0bf0*/  LDC.64 R4, c[0x0][0x3a0] ;  /* 0x0000e800ff047b82 */ /* 0x000e220000000a00 */
[----:B--2---:R-:W-:-:S04]  /*0c00*/  IADD3 R8, P2, PT, R6, UR10, RZ ;  /* 0x0000000a06087c10 */ /* 0x004fc8000ff5e0ff */
[----:B------:R-:W-:Y:S01]  /*0c10*/  IADD3.X R9, PT, PT, R12, UR11, RZ, P2, !PT ;  /* 0x0000000b0c097c10 */ /* 0x000fe200097fe4ff */
[----:B------:R-:W2:Y:S03]  /*0c20*/  LDCU.64 UR10, c[0x0][0x388] ;  /* 0x00007100ff0a77ac */ /* 0x000ea60008000a00 */
[----:B------:R-:W3:Y:S01]  /*0c30*/  @!P1 LDC.64 R10, c[0x0][0x380] ;  /* 0x0000e000ff0a9b82 */ /* 0x000ee20000000a00 */
[----:B------:R-:W4:Y:S01]  /*0c40*/  @!P1 LDG.E R2, desc[UR8][R8.64+0x4] ;  /* 0x0000040808029981 */ /* 0x000f22000c1e1900 */
[----:B------:R-:W-:-:S05]  /*0c50*/  IADD3 R24, P2, PT, R24, R3, RZ ;  /* 0x0000000318187210 */ /* 0x000fca0007f5e0ff */
[----:B------:R-:W-:Y:S01]  /*0c60*/  IMAD.X R7, RZ, RZ, RZ, P2 ;  /* 0x000000ffff077224 */ /* 0x000fe200010e06ff */
[----:B0-----:R-:W-:Y:S02]  /*0c70*/  LEA R4, P4, R24, R4, 0x2 ;  /* 0x0000000418047211 */ /* 0x001fe400078810ff */
[----:B--2---:R-:W-:Y:S02]  /*0c80*/  IADD3 R6, P2, PT, R6, UR10, RZ ;  /* 0x0000000a06067c10 */ /* 0x004fe4000ff5e0ff */
[----:B------:R-:W-:Y:S02]  /*0c90*/  LEA.HI.X R5, R24, R5, R7, 0x2, P4 ;  /* 0x0000000518057211 */ /* 0x000fe400020f1407 */
[----:B------:R-:W-:Y:S01]  /*0ca0*/  IADD3.X R7, PT, PT, R12, UR11, RZ, P2, !PT ;  /* 0x0000000b0c077c10 */ /* 0x000fe200097fe4ff */
[----:B----4-:R-:W-:-:S04]  /*0cb0*/  @!P1 IMAD.IADD R13, R21, 0x1, R2 ;  /* 0x00000001150d9824 */ /* 0x010fc800078e0202 */
[----:B------:R-:W2:Y:S01]  /*0cc0*/  @!P1 LDG.E R2, desc[UR8][R6.64+0x4] ;  /* 0x0000040806029981 */ /* 0x000ea2000c1e1900 */
[----:B---3--:R-:W-:-:S03]  /*0cd0*/  @!P1 IMAD.WIDE R10, R13, 0x4, R10 ;  /* 0x000000040d0a9825 */ /* 0x008fc600078e020a */
[----:B------:R-:W2:Y:S04]  /*0ce0*/  @!P1 LDG.E R13, desc[UR8][R4.64+0x4] ;  /* 0x00000408040d9981 */ /* 0x000ea8000c1e1900 */
[----:B------:R-:W2:Y:S01]  /*0cf0*/  @!P1 LDG.E R15, desc[UR8][R10.64] ;  /* 0x000000080a0f9981 */ /* 0x000ea2000c1e1900 */
[----:B------:R-:W-:Y:S01]  /*0d00*/  ISETP.EQ.OR P0, PT, R29, 0x2, P0 ;  /* 0x000000021d00780c */ /* 0x000fe20000702670 */
[----:B------:R-:W-:Y:S01]  /*0d10*/  BSSY.RECONVERGENT B0, `(.L_x_6) ;  /* 0x0000011000007945 */ /* 0x000fe20003800200 */
[----:B--2---:R-:W-:Y:S01]  /*0d20*/  @!P1 FFMA R13, R2, R13, R15 ;  /* 0x0000000d020d9223 */ /* 0x004fe2000000000f */
[----:B------:R-:W-:-:S04]  /*0d30*/  IADD3 R2, PT, PT, R3, 0x2, R20 ;  /* 0x0000000203027810 */ /* 0x000fc80007ffe014 */
[----:B------:R0:W-:Y:S01]  /*0d40*/  @!P1 STG.E desc[UR8][R10.64], R13 ;  /* 0x0000000d0a009986 */ /* 0x0001e2000c101908 */
[----:B------:R-:W-:-:S04]  /*0d50*/  ISETP.GE.AND P1, PT, R2, UR6, PT ;  /* 0x0000000602007c0c */ /* 0x000fc8000bf26270 */
[----:B------:R-:W-:-:S04]  /*0d60*/  ISETP.LT.OR P1, PT, R2, 0x1, P1 ;  /* 0x000000010200780c */ /* 0x000fc80000f21670 */
[----:B------:R-:W-:-:S13]  /*0d70*/  PLOP3.LUT P0, PT, P0, P1, PT, 0xf8, 0x8f ;  /* 0x00000000008f781c */ /* 0x000fda0000703f70 */
[----:B0-----:R-:W-:Y:S05]  /*0d80*/  @P0 BRA `(.L_x_9) ;  /* 0x0000000000240947 */ /* 0x001fea0003800000 */
[----:B------:R-:W2:Y:S01]  /*0d90*/  LDG.E R8, desc[UR8][R8.64+0x8] ;  /* 0x0000080808087981 */ /* 0x000ea2000c1e1900 */
[----:B------:R-:W0:Y:S03]  /*0da0*/  LDC.64 R2, c[0x0][0x380] ;  /* 0x0000e000ff027b82 */ /* 0x000e260000000a00 */
[----:B------:R-:W3:Y:S04]  /*0db0*/  LDG.E R6, desc[UR8][R6.64+0x8] ;  /* 0x0000080806067981 */ /* 0x000ee8000c1e1900 */
[----:B------:R-:W3:Y:S01]  /*0dc0*/  LDG.E R5, desc[UR8][R4.64+0x8] ;  /* 0x0000080804057981 */ /* 0x000ee2000c1e1900 */
[----:B--2---:R-:W-:-:S04]  /*0dd0*/  IMAD.IADD R11, R21, 0x1, R8 ;  /* 0x00000001150b7824 */ /* 0x004fc800078e0208 */
[----:B0-----:R-:W-:-:S05]  /*0de0*/  IMAD.WIDE R2, R11, 0x4, R2 ;  /* 0x000000040b027825 */ /* 0x001fca00078e0202 */
[----:B------:R-:W3:Y:S02]  /*0df0*/  LDG.E R11, desc[UR8][R2.64] ;  /* 0x00000008020b7981 */ /* 0x000ee4000c1e1900 */
[----:B---3--:R-:W-:-:S05]  /*0e00*/  FFMA R11, R6, R5, R11 ;  /* 0x00000005060b7223 */ /* 0x008fca000000000b */
[----:B------:R0:W-:Y:S02]  /*0e10*/  STG.E desc[UR8][R2.64], R11 ;  /* 0x0000000b02007986 */ /* 0x0001e4000c101908 */
.L_x_9:
[----:B------:R-:W-:Y:S05]  /*0e20*/  BSYNC.RECONVERGENT B0 ;  /* 0x0000000000007941 */ /* 0x000fea0003800200 */
.L_x_6:
[----:B------:R-:W-:Y:S05]  /*0e30*/  @P3 BRA `(.L_x_10) ;  /* 0xfffffff400403947 */ /* 0x000fea000383ffff */
[----:B----4-:R-:W-:Y:S05]  /*0e40*/  EXIT ;  /* 0x000000000000794d */ /* 0x010fea0003800000 */
.L_x_11:
[----:B------:R-:W-:-:S00]  /*0e50*/  BRA `(.L_x_11) ;  /* 0xfffffffc00fc7947 */ /* 0x000fc0000383ffff */
[----:B------:R-:W-:-:S00]  /*0e60*/  NOP ;  /* 0x0000000000007918 */ /* 0x000fc00000000000 */
        /* <DEDUP_REMOVED lines=9> */
.L_x_12:


//--------------------- .nv.shared.reserved.0     --------------------------
	.section	.nv.shared.reserved.0,"aw",@nobits
	.weak		__nv_reservedSMEM_offset_0_alias
	.size		__nv_reservedSMEM_offset_0_alias, 0, 64
	.other		__nv_reservedSMEM_offset_0_alias,@"STO_CUDA_RESERVED_SHARED STV_DEFAULT"
__nv_reservedSMEM_offset_0_alias:
	.zero		0
	.zero		64


//--------------------- .nv.constant0.func2_cu    --------------------------
	.section	.nv.constant0.func2_cu,"a",@progbits
	.sectionflags	@""
	.align	4
.nv.constant0.func2_cu:
	.zero		968


//--------------------- SYMBOLS --------------------------

	.type		.nv.reservedSmem.offset0,@object
	.size		.nv.reservedSmem.offset0,0x4
